//
// Generated by NVIDIA NVVM Compiler
//
// Compiler Build ID: CL-36424714
// Cuda compilation tools, release 13.0, V13.0.88
// Based on NVVM 20.0.0
//

.version 9.0
.target sm_100
.address_size 64

	// .globl	_Z23sort_postprocess_kernelPiS_PlP4int2ii

.visible .entry _Z23sort_postprocess_kernelPiS_PlP4int2ii(
	.param .u64 .ptr .align 1 _Z23sort_postprocess_kernelPiS_PlP4int2ii_param_0,
	.param .u64 .ptr .align 1 _Z23sort_postprocess_kernelPiS_PlP4int2ii_param_1,
	.param .u64 .ptr .align 1 _Z23sort_postprocess_kernelPiS_PlP4int2ii_param_2,
	.param .u64 .ptr .align 1 _Z23sort_postprocess_kernelPiS_PlP4int2ii_param_3,
	.param .u32 _Z23sort_postprocess_kernelPiS_PlP4int2ii_param_4,
	.param .u32 _Z23sort_postprocess_kernelPiS_PlP4int2ii_param_5
)
{
	.reg .pred 	%p<8>;
	.reg .b32 	%r<33>;
	.reg .b64 	%rd<102>;

	ld.param.u64 	%rd22, [_Z23sort_postprocess_kernelPiS_PlP4int2ii_param_0];
	ld.param.u64 	%rd23, [_Z23sort_postprocess_kernelPiS_PlP4int2ii_param_1];
	ld.param.u64 	%rd24, [_Z23sort_postprocess_kernelPiS_PlP4int2ii_param_2];
	ld.param.u64 	%rd25, [_Z23sort_postprocess_kernelPiS_PlP4int2ii_param_3];
	ld.param.u32 	%r3, [_Z23sort_postprocess_kernelPiS_PlP4int2ii_param_4];
	ld.param.u32 	%r2, [_Z23sort_postprocess_kernelPiS_PlP4int2ii_param_5];
	cvta.to.global.u64 	%rd1, %rd23;
	cvta.to.global.u64 	%rd2, %rd22;
	cvta.to.global.u64 	%rd3, %rd24;
	cvta.to.global.u64 	%rd4, %rd25;
	mov.u32 	%r4, %ctaid.x;
	mov.u32 	%r1, %ntid.x;
	mov.u32 	%r5, %tid.x;
	mad.lo.s32 	%r6, %r4, %r1, %r5;
	cvt.u64.u32 	%rd100, %r6;
	mul.lo.s32 	%r7, %r2, %r3;
	cvt.s64.s32 	%rd6, %r7;
	setp.ge.s64 	%p1, %rd100, %rd6;
	@%p1 bra 	$L__BB0_9;
	mov.u32 	%r8, %nctaid.x;
	mul.lo.s32 	%r9, %r1, %r8;
	cvt.u64.u32 	%rd7, %r9;
	add.s64 	%rd26, %rd7, %rd100;
	max.u64 	%rd27, %rd26, %rd6;
	setp.lt.u64 	%p2, %rd26, %rd6;
	selp.u64 	%rd8, 1, 0, %p2;
	add.s64 	%rd28, %rd26, %rd8;
	sub.s64 	%rd9, %rd27, %rd28;
	and.b64  	%rd29, %rd9, -4294967296;
	setp.ne.s64 	%p3, %rd29, 0;
	@%p3 bra 	$L__BB0_3;
	cvt.u32.u64 	%r10, %rd7;
	cvt.u32.u64 	%r11, %rd9;
	div.u32 	%r12, %r11, %r10;
	cvt.u64.u32 	%rd97, %r12;
	bra.uni 	$L__BB0_4;
$L__BB0_3:
	div.u64 	%rd97, %rd9, %rd7;
$L__BB0_4:
	add.s64 	%rd13, %rd97, %rd8;
	and.b64  	%rd30, %rd13, 3;
	setp.eq.s64 	%p4, %rd30, 3;
	@%p4 bra 	$L__BB0_7;
	add.s64 	%rd31, %rd13, 1;
	and.b64  	%rd98, %rd31, 3;
$L__BB0_6:
	.pragma "nounroll";
	cvt.u32.u64 	%r13, %rd100;
	rem.s32 	%r14, %r13, %r2;
	neg.s32 	%r15, %r14;
	cvt.u64.u32 	%rd32, %r15;
	add.s64 	%rd33, %rd100, %rd32;
	cvt.s64.s32 	%rd34, %rd33;
	cvt.s64.s32 	%rd35, %r14;
	add.s64 	%rd36, %rd34, %rd35;
	shl.b64 	%rd37, %rd36, 3;
	add.s64 	%rd38, %rd4, %rd37;
	ld.global.s32 	%rd39, [%rd38+4];
	add.s64 	%rd40, %rd3, %rd37;
	st.global.u64 	[%rd40], %rd39;
	add.s64 	%rd41, %rd34, %rd39;
	shl.b64 	%rd42, %rd41, 2;
	add.s64 	%rd43, %rd2, %rd42;
	ld.global.u32 	%r16, [%rd43];
	shl.b64 	%rd44, %rd36, 2;
	add.s64 	%rd45, %rd1, %rd44;
	st.global.u32 	[%rd45], %r16;
	add.s64 	%rd100, %rd100, %rd7;
	add.s64 	%rd98, %rd98, -1;
	setp.ne.s64 	%p5, %rd98, 0;
	@%p5 bra 	$L__BB0_6;
$L__BB0_7:
	setp.lt.u64 	%p6, %rd13, 3;
	@%p6 bra 	$L__BB0_9;
$L__BB0_8:
	cvt.u32.u64 	%r17, %rd100;
	rem.s32 	%r18, %r17, %r2;
	sub.s32 	%r19, %r17, %r18;
	cvt.s64.s32 	%rd46, %r19;
	cvt.s64.s32 	%rd47, %r18;
	add.s64 	%rd48, %rd46, %rd47;
	shl.b64 	%rd49, %rd48, 3;
	add.s64 	%rd50, %rd4, %rd49;
	ld.global.s32 	%rd51, [%rd50+4];
	add.s64 	%rd52, %rd3, %rd49;
	st.global.u64 	[%rd52], %rd51;
	add.s64 	%rd53, %rd46, %rd51;
	shl.b64 	%rd54, %rd53, 2;
	add.s64 	%rd55, %rd2, %rd54;
	ld.global.u32 	%r20, [%rd55];
	shl.b64 	%rd56, %rd48, 2;
	add.s64 	%rd57, %rd1, %rd56;
	st.global.u32 	[%rd57], %r20;
	add.s64 	%rd58, %rd100, %rd7;
	cvt.u32.u64 	%r21, %rd58;
	rem.s32 	%r22, %r21, %r2;
	sub.s32 	%r23, %r21, %r22;
	cvt.s64.s32 	%rd59, %r23;
	cvt.s64.s32 	%rd60, %r22;
	add.s64 	%rd61, %rd59, %rd60;
	shl.b64 	%rd62, %rd61, 3;
	add.s64 	%rd63, %rd4, %rd62;
	ld.global.s32 	%rd64, [%rd63+4];
	add.s64 	%rd65, %rd3, %rd62;
	st.global.u64 	[%rd65], %rd64;
	add.s64 	%rd66, %rd59, %rd64;
	shl.b64 	%rd67, %rd66, 2;
	add.s64 	%rd68, %rd2, %rd67;
	ld.global.u32 	%r24, [%rd68];
	shl.b64 	%rd69, %rd61, 2;
	add.s64 	%rd70, %rd1, %rd69;
	st.global.u32 	[%rd70], %r24;
	add.s64 	%rd71, %rd58, %rd7;
	cvt.u32.u64 	%r25, %rd71;
	rem.s32 	%r26, %r25, %r2;
	sub.s32 	%r27, %r25, %r26;
	cvt.s64.s32 	%rd72, %r27;
	cvt.s64.s32 	%rd73, %r26;
	add.s64 	%rd74, %rd72, %rd73;
	shl.b64 	%rd75, %rd74, 3;
	add.s64 	%rd76, %rd4, %rd75;
	ld.global.s32 	%rd77, [%rd76+4];
	add.s64 	%rd78, %rd3, %rd75;
	st.global.u64 	[%rd78], %rd77;
	add.s64 	%rd79, %rd72, %rd77;
	shl.b64 	%rd80, %rd79, 2;
	add.s64 	%rd81, %rd2, %rd80;
	ld.global.u32 	%r28, [%rd81];
	shl.b64 	%rd82, %rd74, 2;
	add.s64 	%rd83, %rd1, %rd82;
	st.global.u32 	[%rd83], %r28;
	add.s64 	%rd84, %rd71, %rd7;
	cvt.u32.u64 	%r29, %rd84;
	rem.s32 	%r30, %r29, %r2;
	sub.s32 	%r31, %r29, %r30;
	cvt.s64.s32 	%rd85, %r31;
	cvt.s64.s32 	%rd86, %r30;
	add.s64 	%rd87, %rd85, %rd86;
	shl.b64 	%rd88, %rd87, 3;
	add.s64 	%rd89, %rd4, %rd88;
	ld.global.s32 	%rd90, [%rd89+4];
	add.s64 	%rd91, %rd3, %rd88;
	st.global.u64 	[%rd91], %rd90;
	add.s64 	%rd92, %rd85, %rd90;
	shl.b64 	%rd93, %rd92, 2;
	add.s64 	%rd94, %rd2, %rd93;
	ld.global.u32 	%r32, [%rd94];
	shl.b64 	%rd95, %rd87, 2;
	add.s64 	%rd96, %rd1, %rd95;
	st.global.u32 	[%rd96], %r32;
	add.s64 	%rd100, %rd84, %rd7;
	setp.lt.s64 	%p7, %rd100, %rd6;
	@%p7 bra 	$L__BB0_8;
$L__BB0_9:
	ret;

}


// ===== COMPILED SASS (sm_100) =====

	.target	sm_100

	.elftype	@"ET_EXEC"


//--------------------- .note.nv.tkinfo           --------------------------
	.section	.note.nv.tkinfo,"",@"SHT_NOTE"
	.sectionflags	@"SHF_NOTE_NV_TKINFO"
	.tkinfo
        /*0018*/ 	.word	0x00000002
        /*0030*/ 	.string	""
        /*0030*/ 	.string	"ptxas"
        /*0030*/ 	.string	"Cuda compilation tools, release 13.0, V13.0.88"
        /*0030*/ 	.string	"Build cuda_13.0.r13.0/compiler.36424714_0"
        /*0030*/ 	.string	"-arch sm_100 -m 64 "



//--------------------- .note.nv.cuinfo           --------------------------
	.section	.note.nv.cuinfo,"",@"SHT_NOTE"
	.sectionflags	@"SHF_NOTE_NV_CUINFO"
        /*0018*/ 	.short	0x0002
        /*001a*/ 	.short	0x0064
        /*001c*/ 	.short	0x0082
	.zero		2


//--------------------- .nv.info                  --------------------------
	.section	.nv.info,"",@"SHT_CUDA_INFO"
	.align	4


	//----- nvinfo : EIATTR_REGCOUNT
	.align		4
        /*0000*/ 	.byte	0x04, 0x2f
        /*0002*/ 	.short	(.L_1 - .L_0)
	.align		4
.L_0:
        /*0004*/ 	.word	index@(_Z23sort_postprocess_kernelPiS_PlP4int2ii)
        /*0008*/ 	.word	0x0000001c


	//----- nvinfo : EIATTR_FRAME_SIZE
	.align		4
.L_1:
        /*000c*/ 	.byte	0x04, 0x11
        /*000e*/ 	.short	(.L_3 - .L_2)
	.align		4
.L_2:
        /*0010*/ 	.word	index@($__internal_0_$__cuda_sm20_div_u64)
        /*0014*/ 	.word	0x00000000


	//----- nvinfo : EIATTR_FRAME_SIZE
	.align		4
.L_3:
        /*0018*/ 	.byte	0x04, 0x11
        /*001a*/ 	.short	(.L_5 - .L_4)
	.align		4
.L_4:
        /*001c*/ 	.word	index@(_Z23sort_postprocess_kernelPiS_PlP4int2ii)
        /*0020*/ 	.word	0x00000000


	//----- nvinfo : EIATTR_MIN_STACK_SIZE
	.align		4
.L_5:
        /*0024*/ 	.byte	0x04, 0x12
        /*0026*/ 	.short	(.L_7 - .L_6)
	.align		4
.L_6:
        /*0028*/ 	.word	index@(_Z23sort_postprocess_kernelPiS_PlP4int2ii)
        /*002c*/ 	.word	0x00000000
.L_7:


//--------------------- .nv.compat                --------------------------
	.section	.nv.compat,"",@"SHT_CUDA_COMPAT_INFO"
	.align	4
        /*0000*/ 	.byte	0x02, 0x09, 0x00, 0x00, 0x02, 0x02, 0x01, 0x00, 0x02, 0x05, 0x05, 0x00, 0x03, 0x07, 0x01, 0x01
        /*0010*/ 	.byte	0x02, 0x03, 0x00, 0x00, 0x02, 0x06, 0x01, 0x00, 0x04, 0x0b, 0x08, 0x00, 0x09, 0x00, 0x00, 0x00
        /*0020*/ 	.byte	0x00, 0x00, 0x00, 0x00


//--------------------- .nv.info._Z23sort_postprocess_kernelPiS_PlP4int2ii --------------------------
	.section	.nv.info._Z23sort_postprocess_kernelPiS_PlP4int2ii,"",@"SHT_CUDA_INFO"
	.sectionflags	@""
	.align	4


	//----- nvinfo : EIATTR_CUDA_API_VERSION
	.align		4
        /*0000*/ 	.byte	0x04, 0x37
        /*0002*/ 	.short	(.L_9 - .L_8)
.L_8:
        /*0004*/ 	.word	0x00000082


	//----- nvinfo : EIATTR_KPARAM_INFO
	.align		4
.L_9:
        /*0008*/ 	.byte	0x04, 0x17
        /*000a*/ 	.short	(.L_11 - .L_10)
.L_10:
        /*000c*/ 	.word	0x00000000
        /*0010*/ 	.short	0x0005
        /*0012*/ 	.short	0x0024
        /*0014*/ 	.byte	0x00, 0xf0, 0x11, 0x00


	//----- nvinfo : EIATTR_KPARAM_INFO
	.align		4
.L_11:
        /*0018*/ 	.byte	0x04, 0x17
        /*001a*/ 	.short	(.L_13 - .L_12)
.L_12:
        /*001c*/ 	.word	0x00000000
        /*0020*/ 	.short	0x0004
        /*0022*/ 	.short	0x0020
        /*0024*/ 	.byte	0x00, 0xf0, 0x11, 0x00


	//----- nvinfo : EIATTR_KPARAM_INFO
	.align		4
.L_13:
        /*0028*/ 	.byte	0x04, 0x17
        /*002a*/ 	.short	(.L_15 - .L_14)
.L_14:
        /*002c*/ 	.word	0x00000000
        /*0030*/ 	.short	0x0003
        /*0032*/ 	.short	0x0018
        /*0034*/ 	.byte	0x00, 0xf5, 0x21, 0x00


	//----- nvinfo : EIATTR_KPARAM_INFO
	.align		4
.L_15:
        /*0038*/ 	.byte	0x04, 0x17
        /*003a*/ 	.short	(.L_17 - .L_16)
.L_16:
        /*003c*/ 	.word	0x00000000
        /*0040*/ 	.short	0x0002
        /*0042*/ 	.short	0x0010
        /*0044*/ 	.byte	0x00, 0xf5, 0x21, 0x00


	//----- nvinfo : EIATTR_KPARAM_INFO
	.align		4
.L_17:
        /*0048*/ 	.byte	0x04, 0x17
        /*004a*/ 	.short	(.L_19 - .L_18)
.L_18:
        /*004c*/ 	.word	0x00000000
        /*0050*/ 	.short	0x0001
        /*0052*/ 	.short	0x0008
        /*0054*/ 	.byte	0x00, 0xf5, 0x21, 0x00


	//----- nvinfo : EIATTR_KPARAM_INFO
	.align		4
.L_19:
        /*0058*/ 	.byte	0x04, 0x17
        /*005a*/ 	.short	(.L_21 - .L_20)
.L_20:
        /*005c*/ 	.word	0x00000000
        /*0060*/ 	.short	0x0000
        /*0062*/ 	.short	0x0000
        /*0064*/ 	.byte	0x00, 0xf5, 0x21, 0x00


	//----- nvinfo : EIATTR_SPARSE_MMA_MASK
	.align		4
.L_21:
        /*0068*/ 	.byte	0x03, 0x50
        /*006a*/ 	.short	0x0000


	//----- nvinfo : EIATTR_MAXREG_COUNT
	.align		4
        /*006c*/ 	.byte	0x03, 0x1b
        /*006e*/ 	.short	0x00ff


	//----- nvinfo : EIATTR_MERCURY_ISA_VERSION
	.align		4
        /*0070*/ 	.byte	0x03, 0x5f
        /*0072*/ 	.short	0x0101


	//----- nvinfo : EIATTR_VRC_CTA_INIT_COUNT
	.align		4
        /*0074*/ 	.byte	0x02, 0x4a
	.zero		1
	.zero		1


	//----- nvinfo : EIATTR_EXIT_INSTR_OFFSETS
	.align		4
        /*0078*/ 	.byte	0x04, 0x1c
        /*007a*/ 	.short	(.L_23 - .L_22)


	//   ....[0]....
.L_22:
        /*007c*/ 	.word	0x000000a0


	//   ....[1]....
        /*0080*/ 	.word	0x000007b0


	//   ....[2]....
        /*0084*/ 	.word	0x00001220


	//----- nvinfo : EIATTR_CRS_STACK_SIZE
	.align		4
.L_23:
        /*0088*/ 	.byte	0x04, 0x1e
        /*008a*/ 	.short	(.L_25 - .L_24)
.L_24:
        /*008c*/ 	.word	0x00000000


	//----- nvinfo : EIATTR_CBANK_PARAM_SIZE
	.align		4
.L_25:
        /*0090*/ 	.byte	0x03, 0x19
        /*0092*/ 	.short	0x0028


	//----- nvinfo : EIATTR_PARAM_CBANK
	.align		4
        /*0094*/ 	.byte	0x04, 0x0a
        /*0096*/ 	.short	(.L_27 - .L_26)
	.align		4
.L_26:
        /*0098*/ 	.word	index@(.nv.constant0._Z23sort_postprocess_kernelPiS_PlP4int2ii)
        /*009c*/ 	.short	0x0380
        /*009e*/ 	.short	0x0028


	//----- nvinfo : EIATTR_SW_WAR
	.align		4
.L_27:
        /*00a0*/ 	.byte	0x04, 0x36
        /*00a2*/ 	.short	(.L_29 - .L_28)
.L_28:
        /*00a4*/ 	.word	0x00000008
.L_29:


//--------------------- .nv.callgraph             --------------------------
	.section	.nv.callgraph,"",@"SHT_CUDA_CALLGRAPH"
	.align	4
	.sectionentsize	8
	.align		4
        /*0000*/ 	.word	0x00000000
	.align		4
        /*0004*/ 	.word	0xffffffff
	.align		4
        /*0008*/ 	.word	0x00000000
	.align		4
        /*000c*/ 	.word	0xfffffffe
	.align		4
        /*0010*/ 	.word	0x00000000
	.align		4
        /*0014*/ 	.word	0xfffffffd
	.align		4
        /*0018*/ 	.word	0x00000000
	.align		4
        /*001c*/ 	.word	0xfffffffc


//--------------------- .text._Z23sort_postprocess_kernelPiS_PlP4int2ii --------------------------
	.section	.text._Z23sort_postprocess_kernelPiS_PlP4int2ii,"ax",@progbits
	.align	128
        .global         _Z23sort_postprocess_kernelPiS_PlP4int2ii
        .type           _Z23sort_postprocess_kernelPiS_PlP4int2ii,@function
        .size           _Z23sort_postprocess_kernelPiS_PlP4int2ii,(.L_x_9 - _Z23sort_postprocess_kernelPiS_PlP4int2ii)
        .other          _Z23sort_postprocess_kernelPiS_PlP4int2ii,@"STO_CUDA_ENTRY STV_DEFAULT"
_Z23sort_postprocess_kernelPiS_PlP4int2ii:
.text._Z23sort_postprocess_kernelPiS_PlP4int2ii:
[----:B------:R-:W-:Y:S01]  /*0000*/  LDC R1, c[0x0][0x37c] ;  /* 0x0000df00ff017b82 */ /* 0x000fe20000000800 */
[----:B------:R-:W0:Y:S07]  /*0010*/  S2R R9, SR_TID.X ;  /* 0x0000000000097919 */ /* 0x000e2e0000002100 */
[----:B------:R-:W0:Y:S01]  /*0020*/  S2UR UR6, SR_CTAID.X ;  /* 0x00000000000679c3 */ /* 0x000e220000002500 */
[----:B------:R-:W1:Y:S07]  /*0030*/  LDCU.64 UR4, c[0x0][0x3a0] ;  /* 0x00007400ff0477ac */ /* 0x000e6e0008000a00 */
[----:B------:R-:W0:Y:S01]  /*0040*/  LDC R0, c[0x0][0x360] ;  /* 0x0000d800ff007b82 */ /* 0x000e220000000800 */
[----:B-1----:R-:W-:-:S04]  /*0050*/  UIMAD UR4, UR5, UR4, URZ ;  /* 0x00000004050472a4 */ /* 0x002fc8000f8e02ff */
[----:B------:R-:W-:Y:S01]  /*0060*/  USHF.R.S32.HI UR8, URZ, 0x1f, UR4 ;  /* 0x0000001fff087899 */ /* 0x000fe20008011404 */
[----:B0-----:R-:W-:-:S05]  /*0070*/  IMAD R9, R0, UR6, R9 ;  /* 0x0000000600097c24 */ /* 0x001fca000f8e0209 */
[----:B------:R-:W-:-:S04]  /*0080*/  ISETP.GE.U32.AND P0, PT, R9, UR4, PT ;  /* 0x0000000409007c0c */ /* 0x000fc8000bf06070 */
[----:B------:R-:W-:-:S13]  /*0090*/  ISETP.GE.AND.EX P0, PT, RZ, UR8, PT, P0 ;  /* 0x00000008ff007c0c */ /* 0x000fda000bf06300 */
[----:B------:R-:W-:Y:S05]  /*00a0*/  @P0 EXIT ;  /* 0x000000000000094d */ /* 0x000fea0003800000 */
[----:B------:R-:W0:Y:S01]  /*00b0*/  LDCU UR5, c[0x0][0x370] ;  /* 0x00006e00ff0577ac */ /* 0x000e220008000800 */
[----:B------:R-:W-:Y:S01]  /*00c0*/  IMAD.MOV.U32 R2, RZ, RZ, RZ ;  /* 0x000000ffff027224 */ /* 0x000fe200078e00ff */
[----:B------:R-:W-:Y:S01]  /*00d0*/  BSSY.RECONVERGENT B0, `(.L_x_0) ;  /* 0x0000027000007945 */ /* 0x000fe20003800200 */
[----:B0-----:R-:W-:-:S05]  /*00e0*/  IMAD R0, R0, UR5, RZ ;  /* 0x0000000500007c24 */ /* 0x001fca000f8e02ff */
[----:B------:R-:W-:-:S04]  /*00f0*/  IADD3 R5, P1, PT, R0, R9, RZ ;  /* 0x0000000900057210 */ /* 0x000fc80007f3e0ff */
[C---:B------:R-:W-:Y:S01]  /*0100*/  ISETP.GE.U32.AND P0, PT, R5.reuse, UR4, PT ;  /* 0x0000000405007c0c */ /* 0x040fe2000bf06070 */
[----:B------:R-:W-:Y:S01]  /*0110*/  IMAD.X R7, RZ, RZ, R2, P1 ;  /* 0x000000ffff077224 */ /* 0x000fe200008e0602 */
[----:B------:R-:W-:-:S04]  /*0120*/  ISETP.GT.U32.AND P1, PT, R5, UR4, PT ;  /* 0x0000000405007c0c */ /* 0x000fc8000bf24070 */
[C---:B------:R-:W-:Y:S02]  /*0130*/  ISETP.GE.U32.AND.EX P0, PT, R7.reuse, UR8, PT, P0 ;  /* 0x0000000807007c0c */ /* 0x040fe4000bf06100 */
[----:B------:R-:W-:Y:S02]  /*0140*/  ISETP.GT.U32.AND.EX P1, PT, R7, UR8, PT, P1 ;  /* 0x0000000807007c0c */ /* 0x000fe4000bf24110 */
[----:B------:R-:W-:Y:S02]  /*0150*/  SEL R3, RZ, 0x1, P0 ;  /* 0x00000001ff037807 */ /* 0x000fe40000000000 */
[----:B------:R-:W-:Y:S02]  /*0160*/  SEL R4, R5, UR4, P1 ;  /* 0x0000000405047c07 */ /* 0x000fe40008800000 */
[----:B------:R-:W-:Y:S02]  /*0170*/  SEL R6, R7, UR8, P1 ;  /* 0x0000000807067c07 */ /* 0x000fe40008800000 */
[----:B------:R-:W-:-:S04]  /*0180*/  IADD3 R5, P0, P1, R4, -R5, -R3 ;  /* 0x8000000504057210 */ /* 0x000fc8000791e803 */
[----:B------:R-:W-:-:S04]  /*0190*/  IADD3.X R6, PT, PT, R6, -0x1, ~R7, P0, P1 ;  /* 0xffffffff06067810 */ /* 0x000fc800007e2c07 */
[----:B------:R-:W-:-:S13]  /*01a0*/  ISETP.NE.U32.AND P0, PT, R6, RZ, PT ;  /* 0x000000ff0600720c */ /* 0x000fda0003f05070 */
[----:B------:R-:W-:Y:S05]  /*01b0*/  @P0 BRA `(.L_x_1) ;  /* 0x0000000000500947 */ /* 0x000fea0003800000 */
[----:B------:R-:W0:Y:S01]  /*01c0*/  I2F.U32.RP R4, R0 ;  /* 0x0000000000047306 */ /* 0x000e220000209000 */
[----:B------:R-:W-:Y:S01]  /*01d0*/  IMAD.MOV R11, RZ, RZ, -R0 ;  /* 0x000000ffff0b7224 */ /* 0x000fe200078e0a00 */
[----:B------:R-:W-:-:S06]  /*01e0*/  ISETP.NE.U32.AND P2, PT, R0, RZ, PT ;  /* 0x000000ff0000720c */ /* 0x000fcc0003f45070 */
[----:B0-----:R-:W0:Y:S02]  /*01f0*/  MUFU.RCP R4, R4 ;  /* 0x0000000400047308 */ /* 0x001e240000001000 */
[----:B0-----:R-:W-:-:S06]  /*0200*/  VIADD R6, R4, 0xffffffe ;  /* 0x0ffffffe04067836 */ /* 0x001fcc0000000000 */
[----:B------:R0:W1:Y:S02]  /*0210*/  F2I.FTZ.U32.TRUNC.NTZ R7, R6 ;  /* 0x0000000600077305 */ /* 0x000064000021f000 */
[----:B0-----:R-:W-:Y:S02]  /*0220*/  IMAD.MOV.U32 R6, RZ, RZ, RZ ;  /* 0x000000ffff067224 */ /* 0x001fe400078e00ff */
[----:B-1----:R-:W-:-:S04]  /*0230*/  IMAD R11, R11, R7, RZ ;  /* 0x000000070b0b7224 */ /* 0x002fc800078e02ff */
[----:B------:R-:W-:-:S06]  /*0240*/  IMAD.HI.U32 R8, R7, R11, R6 ;  /* 0x0000000b07087227 */ /* 0x000fcc00078e0006 */
[----:B------:R-:W-:-:S04]  /*0250*/  IMAD.HI.U32 R4, R8, R5, RZ ;  /* 0x0000000508047227 */ /* 0x000fc800078e00ff */
[----:B------:R-:W-:-:S04]  /*0260*/  IMAD.MOV R7, RZ, RZ, -R4 ;  /* 0x000000ffff077224 */ /* 0x000fc800078e0a04 */
[----:B------:R-:W-:-:S05]  /*0270*/  IMAD R5, R0, R7, R5 ;  /* 0x0000000700057224 */ /* 0x000fca00078e0205 */
[----:B------:R-:W-:-:S13]  /*0280*/  ISETP.GE.U32.AND P0, PT, R5, R0, PT ;  /* 0x000000000500720c */ /* 0x000fda0003f06070 */
[----:B------:R-:W-:Y:S02]  /*0290*/  @P0 IMAD.IADD R5, R5, 0x1, -R0 ;  /* 0x0000000105050824 */ /* 0x000fe400078e0a00 */
[----:B------:R-:W-:-:S03]  /*02a0*/  @P0 VIADD R4, R4, 0x1 ;  /* 0x0000000104040836 */ /* 0x000fc60000000000 */
[----:B------:R-:W-:Y:S01]  /*02b0*/  ISETP.GE.U32.AND P1, PT, R5, R0, PT ;  /* 0x000000000500720c */ /* 0x000fe20003f26070 */
[----:B------:R-:W-:-:S12]  /*02c0*/  IMAD.MOV.U32 R5, RZ, RZ, RZ ;  /* 0x000000ffff057224 */ /* 0x000fd800078e00ff */
[----:B------:R-:W-:Y:S01]  /*02d0*/  @P1 VIADD R4, R4, 0x1 ;  /* 0x0000000104041836 */ /* 0x000fe20000000000 */
[----:B------:R-:W-:Y:S01]  /*02e0*/  @!P2 LOP3.LUT R4, RZ, R0, RZ, 0x33, !PT ;  /* 0x00000000ff04a212 */ /* 0x000fe200078e33ff */
[----:B------:R-:W-:Y:S06]  /*02f0*/  BRA `(.L_x_2) ;  /* 0x0000000000107947 */ /* 0x000fec0003800000 */
.L_x_1:
[----:B------:R-:W-:-:S07]  /*0300*/  MOV R4, 0x320 ;  /* 0x0000032000047802 */ /* 0x000fce0000000f00 */
[----:B------:R-:W-:Y:S05]  /*0310*/  CALL.REL.NOINC `($__internal_0_$__cuda_sm20_div_u64) ;  /* 0x0000000c00c47944 */ /* 0x000fea0003c00000 */
[----:B------:R-:W-:Y:S02]  /*0320*/  IMAD.MOV.U32 R4, RZ, RZ, R6 ;  /* 0x000000ffff047224 */ /* 0x000fe400078e0006 */
[----:B------:R-:W-:-:S07]  /*0330*/  IMAD.MOV.U32 R5, RZ, RZ, R7 ;  /* 0x000000ffff057224 */ /* 0x000fce00078e0007 */
.L_x_2:
[----:B------:R-:W-:Y:S05]  /*0340*/  BSYNC.RECONVERGENT B0 ;  /* 0x0000000000007941 */ /* 0x000fea0003800200 */
.L_x_0:
[----:B------:R-:W-:Y:S01]  /*0350*/  IADD3 R15, P0, PT, R4, R3, RZ ;  /* 0x00000003040f7210 */ /* 0x000fe20007f1e0ff */
[----:B------:R-:W0:Y:S01]  /*0360*/  LDCU.64 UR6, c[0x0][0x358] ;  /* 0x00006b00ff0677ac */ /* 0x000e220008000a00 */
[----:B------:R-:W-:Y:S02]  /*0370*/  BSSY.RECONVERGENT B0, `(.L_x_3) ;  /* 0x0000043000007945 */ /* 0x000fe40003800200 */
[C---:B------:R-:W-:Y:S01]  /*0380*/  LOP3.LUT R3, R15.reuse, 0x3, RZ, 0xc0, !PT ;  /* 0x000000030f037812 */ /* 0x040fe200078ec0ff */
[----:B------:R-:W-:Y:S01]  /*0390*/  IMAD.X R4, RZ, RZ, R5, P0 ;  /* 0x000000ffff047224 */ /* 0x000fe200000e0605 */
[----:B------:R-:W-:Y:S01]  /*03a0*/  ISETP.GE.U32.AND P0, PT, R15, 0x3, PT ;  /* 0x000000030f00780c */ /* 0x000fe20003f06070 */
[----:B------:R-:W1:Y:S01]  /*03b0*/  LDCU.128 UR12, c[0x0][0x390] ;  /* 0x00007200ff0c77ac */ /* 0x000e620008000c00 */
[----:B------:R-:W-:Y:S02]  /*03c0*/  ISETP.NE.U32.AND P1, PT, R3, 0x3, PT ;  /* 0x000000030300780c */ /* 0x000fe40003f25070 */
[----:B------:R-:W-:Y:S01]  /*03d0*/  ISETP.GE.U32.AND.EX P0, PT, R4, RZ, PT, P0 ;  /* 0x000000ff0400720c */ /* 0x000fe20003f06100 */
[----:B------:R-:W2:Y:S01]  /*03e0*/  LDCU.128 UR16, c[0x0][0x380] ;  /* 0x00007000ff1077ac */ /* 0x000ea20008000c00 */
[----:B------:R-:W-:-:S13]  /*03f0*/  ISETP.NE.AND.EX P1, PT, RZ, RZ, PT, P1 ;  /* 0x000000ffff00720c */ /* 0x000fda0003f25310 */
[----:B01----:R-:W-:Y:S05]  /*0400*/  @!P1 BRA `(.L_x_4) ;  /* 0x0000000000e49947 */ /* 0x003fea0003800000 */
[----:B------:R-:W0:Y:S01]  /*0410*/  LDC R12, c[0x0][0x3a4] ;  /* 0x0000e900ff0c7b82 */ /* 0x000e220000000800 */
[----:B------:R-:W-:Y:S02]  /*0420*/  VIADD R15, R15, 0x1 ;  /* 0x000000010f0f7836 */ /* 0x000fe40000000000 */
[----:B------:R-:W-:-:S03]  /*0430*/  IMAD.MOV.U32 R14, RZ, RZ, RZ ;  /* 0x000000ffff0e7224 */ /* 0x000fc600078e00ff */
[----:B------:R-:W-:Y:S02]  /*0440*/  LOP3.LUT R15, R15, 0x3, RZ, 0xc0, !PT ;  /* 0x000000030f0f7812 */ /* 0x000fe400078ec0ff */
[----:B------:R-:W1:Y:S01]  /*0450*/  LDC R8, c[0x0][0x3a4] ;  /* 0x0000e900ff087b82 */ /* 0x000e620000000800 */
[-C--:B0-----:R-:W-:Y:S02]  /*0460*/  IABS R3, R12.reuse ;  /* 0x0000000c00037213 */ /* 0x081fe40000000000 */
[----:B------:R-:W-:Y:S02]  /*0470*/  ISETP.NE.AND P2, PT, R12, RZ, PT ;  /* 0x000000ff0c00720c */ /* 0x000fe40003f45270 */
[----:B------:R-:W0:Y:S01]  /*0480*/  I2F.RP R6, R3 ;  /* 0x0000000300067306 */ /* 0x000e220000209400 */
[----:B------:R-:W-:-:S07]  /*0490*/  LOP3.LUT R12, RZ, R12, RZ, 0x33, !PT ;  /* 0x0000000cff0c7212 */ /* 0x000fce00078e33ff */
[----:B0-----:R-:W0:Y:S02]  /*04a0*/  MUFU.RCP R6, R6 ;  /* 0x0000000600067308 */ /* 0x001e240000001000 */
[----:B0-----:R-:W-:-:S06]  /*04b0*/  VIADD R4, R6, 0xffffffe ;  /* 0x0ffffffe06047836 */ /* 0x001fcc0000000000 */
[----:B------:R0:W3:Y:S02]  /*04c0*/  F2I.FTZ.U32.TRUNC.NTZ R5, R4 ;  /* 0x0000000400057305 */ /* 0x0000e4000021f000 */
[----:B0-----:R-:W-:Y:S02]  /*04d0*/  IMAD.MOV.U32 R4, RZ, RZ, RZ ;  /* 0x000000ffff047224 */ /* 0x001fe400078e00ff */
[----:B---3--:R-:W-:-:S04]  /*04e0*/  IMAD.MOV R10, RZ, RZ, -R5 ;  /* 0x000000ffff0a7224 */ /* 0x008fc800078e0a05 */
[----:B------:R-:W-:-:S04]  /*04f0*/  IMAD R13, R10, R3, RZ ;  /* 0x000000030a0d7224 */ /* 0x000fc800078e02ff */
[----:B-1----:R-:W-:-:S07]  /*0500*/  IMAD.HI.U32 R13, R5, R13, R4 ;  /* 0x0000000d050d7227 */ /* 0x002fce00078e0004 */
.L_x_5:
[----:B0-----:R-:W-:Y:S02]  /*0510*/  IABS R6, R9 ;  /* 0x0000000900067213 */ /* 0x001fe40000000000 */
[----:B------:R-:W-:Y:S02]  /*0520*/  IABS R7, R8 ;  /* 0x0000000800077213 */ /* 0x000fe40000000000 */
[----:B------:R-:W-:Y:S01]  /*0530*/  ISETP.GE.AND P3, PT, R9, RZ, PT ;  /* 0x000000ff0900720c */ /* 0x000fe20003f66270 */
[----:B------:R-:W-:-:S04]  /*0540*/  IMAD.HI.U32 R4, R13, R6, RZ ;  /* 0x000000060d047227 */ /* 0x000fc800078e00ff */
[----:B------:R-:W-:-:S04]  /*0550*/  IMAD.MOV R5, RZ, RZ, -R4 ;  /* 0x000000ffff057224 */ /* 0x000fc800078e0a04 */
[----:B------:R-:W-:-:S05]  /*0560*/  IMAD R4, R7, R5, R6 ;  /* 0x0000000507047224 */ /* 0x000fca00078e0206 */
[----:B------:R-:W-:-:S13]  /*0570*/  ISETP.GT.U32.AND P1, PT, R3, R4, PT ;  /* 0x000000040300720c */ /* 0x000fda0003f24070 */
[----:B------:R-:W-:-:S05]  /*0580*/  @!P1 IMAD.IADD R4, R4, 0x1, -R7 ;  /* 0x0000000104049824 */ /* 0x000fca00078e0a07 */
[----:B------:R-:W-:-:S13]  /*0590*/  ISETP.GT.U32.AND P1, PT, R3, R4, PT ;  /* 0x000000040300720c */ /* 0x000fda0003f24070 */
[----:B------:R-:W-:-:S04]  /*05a0*/  @!P1 IMAD.IADD R4, R4, 0x1, -R7 ;  /* 0x0000000104049824 */ /* 0x000fc800078e0a07 */
[----:B------:R-:W-:-:S05]  /*05b0*/  @!P3 IMAD.MOV R4, RZ, RZ, -R4 ;  /* 0x000000ffff04b224 */ /* 0x000fca00078e0a04 */
[----:B------:R-:W-:-:S05]  /*05c0*/  SEL R4, R12, R4, !P2 ;  /* 0x000000040c047207 */ /* 0x000fca0005000000 */
[----:B------:R-:W-:-:S04]  /*05d0*/  IMAD.MOV R6, RZ, RZ, -R4 ;  /* 0x000000ffff067224 */ /* 0x000fc800078e0a04 */
[----:B------:R-:W-:-:S05]  /*05e0*/  IMAD.IADD R11, R6, 0x1, R9 ;  /* 0x00000001060b7824 */ /* 0x000fca00078e0209 */
[----:B------:R-:W-:Y:S02]  /*05f0*/  SHF.R.S32.HI R5, RZ, 0x1f, R11 ;  /* 0x0000001fff057819 */ /* 0x000fe4000001140b */
[----:B------:R-:W-:-:S04]  /*0600*/  IADD3 R19, P1, PT, R4, R11, RZ ;  /* 0x0000000b04137210 */ /* 0x000fc80007f3e0ff */
[----:B------:R-:W-:Y:S01]  /*0610*/  LEA.HI.X.SX32 R20, R4, R5, 0x1, P1 ;  /* 0x0000000504147211 */ /* 0x000fe200008f0eff */
[----:B------:R-:W-:-:S03]  /*0620*/  IMAD.SHL.U32 R4, R19, 0x8, RZ ;  /* 0x0000000813047824 */ /* 0x000fc600078e00ff */
[----:B------:R-:W-:Y:S02]  /*0630*/  SHF.L.U64.HI R21, R19, 0x3, R20 ;  /* 0x0000000313157819 */ /* 0x000fe40000010214 */
[----:B------:R-:W-:-:S04]  /*0640*/  IADD3 R16, P1, PT, R4, UR14, RZ ;  /* 0x0000000e04107c10 */ /* 0x000fc8000ff3e0ff */
[----:B------:R-:W-:-:S05]  /*0650*/  IADD3.X R17, PT, PT, R21, UR15, RZ, P1, !PT ;  /* 0x0000000f15117c10 */ /* 0x000fca0008ffe4ff */
[----:B------:R-:W3:Y:S01]  /*0660*/  LDG.E R6, desc[UR6][R16.64+0x4] ;  /* 0x0000040610067981 */ /* 0x000ee2000c1e1900 */
[----:B------:R-:W-:Y:S02]  /*0670*/  IADD3 R4, P1, PT, R4, UR12, RZ ;  /* 0x0000000c04047c10 */ /* 0x000fe4000ff3e0ff */
[----:B---3--:R-:W-:Y:S02]  /*0680*/  IADD3 R11, P3, PT, R6, R11, RZ ;  /* 0x0000000b060b7210 */ /* 0x008fe40007f7e0ff */
[----:B------:R-:W-:-:S05]  /*0690*/  SHF.R.S32.HI R7, RZ, 0x1f, R6 ;  /* 0x0000001fff077819 */ /* 0x000fca0000011406 */
[----:B------:R-:W-:Y:S01]  /*06a0*/  IMAD.X R18, R5, 0x1, R7, P3 ;  /* 0x0000000105127824 */ /* 0x000fe200018e0607 */
[----:B--2---:R-:W-:Y:S02]  /*06b0*/  LEA R10, P3, R11, UR16, 0x2 ;  /* 0x000000100b0a7c11 */ /* 0x004fe4000f8610ff */
[----:B------:R-:W-:Y:S02]  /*06c0*/  IADD3.X R5, PT, PT, R21, UR13, RZ, P1, !PT ;  /* 0x0000000d15057c10 */ /* 0x000fe40008ffe4ff */
[----:B------:R-:W-:-:S03]  /*06d0*/  LEA.HI.X R11, R11, UR17, R18, 0x2, P3 ;  /* 0x000000110b0b7c11 */ /* 0x000fc600098f1412 */
[----:B------:R0:W-:Y:S04]  /*06e0*/  STG.E.64 desc[UR6][R4.64], R6 ;  /* 0x0000000604007986 */ /* 0x0001e8000c101b06 */
[----:B------:R-:W2:Y:S01]  /*06f0*/  LDG.E R11, desc[UR6][R10.64] ;  /* 0x000000060a0b7981 */ /* 0x000ea2000c1e1900 */
[C---:B------:R-:W-:Y:S02]  /*0700*/  LEA R18, P1, R19.reuse, UR18, 0x2 ;  /* 0x0000001213127c11 */ /* 0x040fe4000f8210ff */
[----:B------:R-:W-:Y:S02]  /*0710*/  IADD3 R9, P3, PT, R0, R9, RZ ;  /* 0x0000000900097210 */ /* 0x000fe40007f7e0ff */
[----:B------:R-:W-:Y:S02]  /*0720*/  LEA.HI.X R19, R19, UR19, R20, 0x2, P1 ;  /* 0x0000001313137c11 */ /* 0x000fe400088f1414 */
[----:B------:R-:W-:Y:S01]  /*0730*/  IADD3 R15, P1, PT, R15, -0x1, RZ ;  /* 0xffffffff0f0f7810 */ /* 0x000fe20007f3e0ff */
[----:B------:R-:W-:-:S03]  /*0740*/  IMAD.X R2, RZ, RZ, R2, P3 ;  /* 0x000000ffff027224 */ /* 0x000fc600018e0602 */
[----:B------:R-:W-:Y:S02]  /*0750*/  IADD3.X R14, PT, PT, R14, -0x1, RZ, P1, !PT ;  /* 0xffffffff0e0e7810 */ /* 0x000fe40000ffe4ff */
[----:B------:R-:W-:-:S04]  /*0760*/  ISETP.NE.U32.AND P1, PT, R15, RZ, PT ;  /* 0x000000ff0f00720c */ /* 0x000fc80003f25070 */
[----:B------:R-:W-:Y:S01]  /*0770*/  ISETP.NE.AND.EX P1, PT, R14, RZ, PT, P1 ;  /* 0x000000ff0e00720c */ /* 0x000fe20003f25310 */
[----:B--2---:R0:W-:-:S12]  /*0780*/  STG.E desc[UR6][R18.64], R11 ;  /* 0x0000000b12007986 */ /* 0x0041d8000c101906 */
[----:B------:R-:W-:Y:S05]  /*0790*/  @P1 BRA `(.L_x_5) ;  /* 0xfffffffc005c1947 */ /* 0x000fea000383ffff */
.L_x_4:
[----:B--2---:R-:W-:Y:S05]  /*07a0*/  BSYNC.RECONVERGENT B0 ;  /* 0x0000000000007941 */ /* 0x004fea0003800200 */
.L_x_3:
[----:B------:R-:W-:Y:S05]  /*07b0*/  @!P0 EXIT ;  /* 0x000000000000894d */ /* 0x000fea0003800000 */
[----:B------:R-:W1:Y:S01]  /*07c0*/  LDC R3, c[0x0][0x3a4] ;  /* 0x0000e900ff037b82 */ /* 0x000e620000000800 */
[----:B------:R-:W-:Y:S01]  /*07d0*/  BSSY.RECONVERGENT B0, `(.L_x_6) ;  /* 0x00000a4000007945 */ /* 0x000fe20003800200 */
[----:B------:R-:W2:Y:S01]  /*07e0*/  LDCU.128 UR12, c[0x0][0x390] ;  /* 0x00007200ff0c77ac */ /* 0x000ea20008000c00 */
[----:B------:R-:W3:Y:S05]  /*07f0*/  LDCU.128 UR16, c[0x0][0x380] ;  /* 0x00007000ff1077ac */ /* 0x000eea0008000c00 */
[----:B0-----:R-:W0:Y:S01]  /*0800*/  LDC R5, c[0x0][0x3a4] ;  /* 0x0000e900ff057b82 */ /* 0x001e220000000800 */
[----:B-1----:R-:W-:-:S04]  /*0810*/  IABS R4, R3 ;  /* 0x0000000300047213 */ /* 0x002fc80000000000 */
[----:B------:R-:W1:Y:S08]  /*0820*/  I2F.RP R8, R4 ;  /* 0x0000000400087306 */ /* 0x000e700000209400 */
[----:B-1----:R-:W1:Y:S02]  /*0830*/  MUFU.RCP R8, R8 ;  /* 0x0000000800087308 */ /* 0x002e640000001000 */
[----:B-1----:R-:W-:-:S06]  /*0840*/  VIADD R6, R8, 0xffffffe ;  /* 0x0ffffffe08067836 */ /* 0x002fcc0000000000 */
[----:B------:R1:W4:Y:S02]  /*0850*/  F2I.FTZ.U32.TRUNC.NTZ R7, R6 ;  /* 0x0000000600077305 */ /* 0x000324000021f000 */
[----:B-1----:R-:W-:Y:S02]  /*0860*/  IMAD.MOV.U32 R6, RZ, RZ, RZ ;  /* 0x000000ffff067224 */ /* 0x002fe400078e00ff */
[----:B----4-:R-:W-:-:S04]  /*0870*/  IMAD.MOV R3, RZ, RZ, -R7 ;  /* 0x000000ffff037224 */ /* 0x010fc800078e0a07 */
[----:B------:R-:W-:-:S04]  /*0880*/  IMAD R3, R3, R4, RZ ;  /* 0x0000000403037224 */ /* 0x000fc800078e02ff */
[----:B0-23--:R-:W-:-:S07]  /*0890*/  IMAD.HI.U32 R3, R7, R3, R6 ;  /* 0x0000000307037227 */ /* 0x00dfce00078e0006 */
.L_x_7:
[----:B-1----:R-:W-:Y:S02]  /*08a0*/  IABS R7, R9 ;  /* 0x0000000900077213 */ /* 0x002fe40000000000 */
[----:B------:R-:W-:Y:S02]  /*08b0*/  IABS R6, R5 ;  /* 0x0000000500067213 */ /* 0x000fe40000000000 */
[----:B------:R-:W-:Y:S01]  /*08c0*/  ISETP.GE.AND P1, PT, R9, RZ, PT ;  /* 0x000000ff0900720c */ /* 0x000fe20003f26270 */
[----:B------:R-:W-:-:S04]  /*08d0*/  IMAD.HI.U32 R3, R3, R7, RZ ;  /* 0x0000000703037227 */ /* 0x000fc800078e00ff */
[----:B------:R-:W-:-:S04]  /*08e0*/  IMAD.MOV R3, RZ, RZ, -R3 ;  /* 0x000000ffff037224 */ /* 0x000fc800078e0a03 */
[----:B------:R-:W-:Y:S01]  /*08f0*/  IMAD R3, R6, R3, R7 ;  /* 0x0000000306037224 */ /* 0x000fe200078e0207 */
[----:B------:R-:W-:-:S04]  /*0900*/  LOP3.LUT R7, RZ, R5, RZ, 0x33, !PT ;  /* 0x00000005ff077212 */ /* 0x000fc800078e33ff */
[----:B------:R-:W-:-:S13]  /*0910*/  ISETP.GT.U32.AND P0, PT, R4, R3, PT ;  /* 0x000000030400720c */ /* 0x000fda0003f04070 */
[----:B------:R-:W-:-:S05]  /*0920*/  @!P0 IMAD.IADD R3, R3, 0x1, -R6 ;  /* 0x0000000103038824 */ /* 0x000fca00078e0a06 */
[----:B------:R-:W-:-:S13]  /*0930*/  ISETP.GT.U32.AND P0, PT, R4, R3, PT ;  /* 0x000000030400720c */ /* 0x000fda0003f04070 */
[----:B------:R-:W-:Y:S01]  /*0940*/  @!P0 IMAD.IADD R3, R3, 0x1, -R6 ;  /* 0x0000000103038824 */ /* 0x000fe200078e0a06 */
[----:B------:R-:W-:-:S03]  /*0950*/  ISETP.NE.AND P0, PT, R5, RZ, PT ;  /* 0x000000ff0500720c */ /* 0x000fc60003f05270 */
[----:B------:R-:W-:-:S05]  /*0960*/  @!P1 IMAD.MOV R3, RZ, RZ, -R3 ;  /* 0x000000ffff039224 */ /* 0x000fca00078e0a03 */
[----:B------:R-:W-:-:S05]  /*0970*/  SEL R14, R7, R3, !P0 ;  /* 0x00000003070e7207 */ /* 0x000fca0004000000 */
[----:B------:R-:W-:-:S05]  /*0980*/  IMAD.IADD R3, R9, 0x1, -R14 ;  /* 0x0000000109037824 */ /* 0x000fca00078e0a0e */
[----:B------:R-:W-:Y:S02]  /*0990*/  IADD3 R11, P1, PT, R14, R3, RZ ;  /* 0x000000030e0b7210 */ /* 0x000fe40007f3e0ff */
[----:B------:R-:W-:-:S03]  /*09a0*/  SHF.R.S32.HI R15, RZ, 0x1f, R3 ;  /* 0x0000001fff0f7819 */ /* 0x000fc60000011403 */
[----:B------:R-:W-:Y:S01]  /*09b0*/  IMAD.SHL.U32 R20, R11, 0x8, RZ ;  /* 0x000000080b147824 */ /* 0x000fe200078e00ff */
[----:B------:R-:W-:-:S04]  /*09c0*/  LEA.HI.X.SX32 R14, R14, R15, 0x1, P1 ;  /* 0x0000000f0e0e7211 */ /* 0x000fc800008f0eff */
[----:B------:R-:W-:Y:S02]  /*09d0*/  SHF.L.U64.HI R8, R11, 0x3, R14 ;  /* 0x000000030b087819 */ /* 0x000fe4000001020e */
[----:B------:R-:W-:-:S04]  /*09e0*/  IADD3 R16, P1, PT, R20, UR14, RZ ;  /* 0x0000000e14107c10 */ /* 0x000fc8000ff3e0ff */
[----:B------:R-:W-:-:S05]  /*09f0*/  IADD3.X R17, PT, PT, R8, UR15, RZ, P1, !PT ;  /* 0x0000000f08117c10 */ /* 0x000fca0008ffe4ff */
[----:B------:R-:W2:Y:S01]  /*0a00*/  LDG.E R12, desc[UR6][R16.64+0x4] ;  /* 0x00000406100c7981 */ /* 0x000ea2000c1e1900 */
[----:B------:R-:W-:-:S04]  /*0a10*/  IADD3 R20, P1, PT, R20, UR12, RZ ;  /* 0x0000000c14147c10 */ /* 0x000fc8000ff3e0ff */
[----:B------:R-:W-:Y:S02]  /*0a20*/  IADD3.X R21, PT, PT, R8, UR13, RZ, P1, !PT ;  /* 0x0000000d08157c10 */ /* 0x000fe40008ffe4ff */
[----:B--2---:R-:W-:Y:S02]  /*0a30*/  IADD3 R3, P2, PT, R3, R12, RZ ;  /* 0x0000000c03037210 */ /* 0x004fe40007f5e0ff */
[----:B------:R-:W-:-:S05]  /*0a40*/  SHF.R.S32.HI R13, RZ, 0x1f, R12 ;  /* 0x0000001fff0d7819 */ /* 0x000fca000001140c */
[----:B------:R-:W-:Y:S01]  /*0a50*/  IMAD.X R4, R15, 0x1, R13, P2 ;  /* 0x000000010f047824 */ /* 0x000fe200010e060d */
[C---:B------:R-:W-:Y:S01]  /*0a60*/  LEA R18, P2, R3.reuse, UR16, 0x2 ;  /* 0x0000001003127c11 */ /* 0x040fe2000f8410ff */
[----:B------:R0:W-:Y:S03]  /*0a70*/  STG.E.64 desc[UR6][R20.64], R12 ;  /* 0x0000000c14007986 */ /* 0x0001e6000c101b06 */
[----:B------:R-:W-:-:S06]  /*0a80*/  LEA.HI.X R19, R3, UR17, R4, 0x2, P2 ;  /* 0x0000001103137c11 */ /* 0x000fcc00090f1404 */
[----:B------:R1:W2:Y:S01]  /*0a90*/  LDG.E R19, desc[UR6][R18.64] ;  /* 0x0000000612137981 */ /* 0x0002a2000c1e1900 */
[----:B------:R-:W3:Y:S01]  /*0aa0*/  I2F.RP R4, R6 ;  /* 0x0000000600047306 */ /* 0x000ee20000209400 */
[----:B------:R-:W-:-:S04]  /*0ab0*/  IADD3 R15, P1, PT, R0, R9, RZ ;  /* 0x00000009000f7210 */ /* 0x000fc80007f3e0ff */
[----:B------:R-:W-:Y:S02]  /*0ac0*/  IABS R9, R15 ;  /* 0x0000000f00097213 */ /* 0x000fe40000000000 */
[----:B------:R-:W-:Y:S01]  /*0ad0*/  ISETP.GE.AND P3, PT, R15, RZ, PT ;  /* 0x000000ff0f00720c */ /* 0x000fe20003f66270 */
[----:B---3--:R-:W3:Y:S02]  /*0ae0*/  MUFU.RCP R4, R4 ;  /* 0x0000000400047308 */ /* 0x008ee40000001000 */
[----:B---3--:R-:W-:-:S06]  /*0af0*/  VIADD R16, R4, 0xffffffe ;  /* 0x0ffffffe04107836 */ /* 0x008fcc0000000000 */
[----:B------:R3:W4:Y:S02]  /*0b00*/  F2I.FTZ.U32.TRUNC.NTZ R17, R16 ;  /* 0x0000001000117305 */ /* 0x000724000021f000 */
[----:B---3--:R-:W-:Y:S02]  /*0b10*/  IMAD.MOV.U32 R16, RZ, RZ, RZ ;  /* 0x000000ffff107224 */ /* 0x008fe400078e00ff */
[----:B----4-:R-:W-:-:S04]  /*0b20*/  IMAD.MOV R3, RZ, RZ, -R17 ;  /* 0x000000ffff037224 */ /* 0x010fc800078e0a11 */
[----:B------:R-:W-:-:S04]  /*0b30*/  IMAD R3, R3, R6, RZ ;  /* 0x0000000603037224 */ /* 0x000fc800078e02ff */
[----:B------:R-:W-:-:S06]  /*0b40*/  IMAD.HI.U32 R3, R17, R3, R16 ;  /* 0x0000000311037227 */ /* 0x000fcc00078e0010 */
[----:B------:R-:W-:-:S04]  /*0b50*/  IMAD.HI.U32 R4, R3, R9, RZ ;  /* 0x0000000903047227 */ /* 0x000fc800078e00ff */
[----:B------:R-:W-:-:S04]  /*0b60*/  IMAD.MOV R4, RZ, RZ, -R4 ;  /* 0x000000ffff047224 */ /* 0x000fc800078e0a04 */
[----:B------:R-:W-:Y:S02]  /*0b70*/  IMAD R9, R6, R4, R9 ;  /* 0x0000000406097224 */ /* 0x000fe400078e0209 */
[----:B------:R-:W-:-:S05]  /*0b80*/  IMAD.MOV.U32 R4, RZ, RZ, R6 ;  /* 0x000000ffff047224 */ /* 0x000fca00078e0006 */
[----:B------:R-:W-:-:S13]  /*0b90*/  ISETP.GT.U32.AND P2, PT, R4, R9, PT ;  /* 0x000000090400720c */ /* 0x000fda0003f44070 */
[----:B------:R-:W-:-:S05]  /*0ba0*/  @!P2 IMAD.IADD R9, R9, 0x1, -R6 ;  /* 0x000000010909a824 */ /* 0x000fca00078e0a06 */
[----:B------:R-:W-:-:S13]  /*0bb0*/  ISETP.GT.U32.AND P2, PT, R4, R9, PT ;  /* 0x000000090400720c */ /* 0x000fda0003f44070 */
[----:B------:R-:W-:-:S04]  /*0bc0*/  @!P2 IMAD.IADD R9, R9, 0x1, -R6 ;  /* 0x000000010909a824 */ /* 0x000fc800078e0a06 */
[----:B------:R-:W-:-:S05]  /*0bd0*/  @!P3 IMAD.MOV R9, RZ, RZ, -R9 ;  /* 0x000000ffff09b224 */ /* 0x000fca00078e0a09 */
[----:B------:R-:W-:-:S05]  /*0be0*/  SEL R10, R7, R9, !P0 ;  /* 0x00000009070a7207 */ /* 0x000fca0004000000 */
[----:B------:R-:W-:-:S05]  /*0bf0*/  IMAD.IADD R17, R15, 0x1, -R10 ;  /* 0x000000010f117824 */ /* 0x000fca00078e0a0a */
[----:B------:R-:W-:Y:S02]  /*0c00*/  IADD3 R8, P2, PT, R10, R17, RZ ;  /* 0x000000110a087210 */ /* 0x000fe40007f5e0ff */
[----:B0-----:R-:W-:-:S03]  /*0c10*/  SHF.R.S32.HI R21, RZ, 0x1f, R17 ;  /* 0x0000001fff157819 */ /* 0x001fc60000011411 */
[----:B------:R-:W-:Y:S01]  /*0c20*/  IMAD.SHL.U32 R20, R8, 0x8, RZ ;  /* 0x0000000808147824 */ /* 0x000fe200078e00ff */
[----:B------:R-:W-:Y:S02]  /*0c30*/  LEA.HI.X.SX32 R9, R10, R21, 0x1, P2 ;  /* 0x000000150a097211 */ /* 0x000fe400010f0eff */
[C---:B------:R-:W-:Y:S02]  /*0c40*/  LEA R10, P2, R11.reuse, UR18, 0x2 ;  /* 0x000000120b0a7c11 */ /* 0x040fe4000f8410ff */
[----:B-1----:R-:W-:Y:S02]  /*0c50*/  SHF.L.U64.HI R18, R8, 0x3, R9 ;  /* 0x0000000308127819 */ /* 0x002fe40000010209 */
[----:B------:R-:W-:Y:S02]  /*0c60*/  IADD3 R12, P3, PT, R20, UR14, RZ ;  /* 0x0000000e140c7c10 */ /* 0x000fe4000ff7e0ff */
[----:B------:R-:W-:Y:S02]  /*0c70*/  LEA.HI.X R11, R11, UR19, R14, 0x2, P2 ;  /* 0x000000130b0b7c11 */ /* 0x000fe400090f140e */
[----:B------:R-:W-:-:S03]  /*0c80*/  IADD3.X R13, PT, PT, R18, UR15, RZ, P3, !PT ;  /* 0x0000000f120d7c10 */ /* 0x000fc60009ffe4ff */
[----:B--2---:R0:W-:Y:S04]  /*0c90*/  STG.E desc[UR6][R10.64], R19 ;  /* 0x000000130a007986 */ /* 0x0041e8000c101906 */
[----:B------:R-:W2:Y:S01]  /*0ca0*/  LDG.E R16, desc[UR6][R12.64+0x4] ;  /* 0x000004060c107981 */ /* 0x000ea2000c1e1900 */
[----:B------:R-:W-:Y:S02]  /*0cb0*/  IADD3 R20, P2, PT, R20, UR12, RZ ;  /* 0x0000000c14147c10 */ /* 0x000fe4000ff5e0ff */
[----:B--2---:R-:W-:Y:S02]  /*0cc0*/  IADD3 R14, P3, PT, R17, R16, RZ ;  /* 0x00000010110e7210 */ /* 0x004fe40007f7e0ff */
[----:B------:R-:W-:-:S05]  /*0cd0*/  SHF.R.S32.HI R17, RZ, 0x1f, R16 ;  /* 0x0000001fff117819 */ /* 0x000fca0000011410 */
[----:B------:R-:W-:Y:S01]  /*0ce0*/  IMAD.X R23, R21, 0x1, R17, P3 ;  /* 0x0000000115177824 */ /* 0x000fe200018e0611 */
[----:B------:R-:W-:Y:S02]  /*0cf0*/  LEA R22, P3, R14, UR16, 0x2 ;  /* 0x000000100e167c11 */ /* 0x000fe4000f8610ff */
[----:B------:R-:W-:Y:S02]  /*0d00*/  IADD3.X R21, PT, PT, R18, UR13, RZ, P2, !PT ;  /* 0x0000000d12157c10 */ /* 0x000fe400097fe4ff */
[----:B------:R-:W-:-:S03]  /*0d10*/  LEA.HI.X R23, R14, UR17, R23, 0x2, P3 ;  /* 0x000000110e177c11 */ /* 0x000fc600098f1417 */
[----:B------:R1:W-:Y:S04]  /*0d20*/  STG.E.64 desc[UR6][R20.64], R16 ;  /* 0x0000001014007986 */ /* 0x0003e8000c101b06 */
[----:B------:R-:W2:Y:S01]  /*0d30*/  LDG.E R25, desc[UR6][R22.64] ;  /* 0x0000000616197981 */ /* 0x000ea2000c1e1900 */
[----:B0-----:R-:W-:-:S04]  /*0d40*/  IADD3 R19, P2, PT, R0, R15, RZ ;  /* 0x0000000f00137210 */ /* 0x001fc80007f5e0ff */
[----:B------:R-:W-:Y:S02]  /*0d50*/  IABS R11, R19 ;  /* 0x00000013000b7213 */ /* 0x000fe40000000000 */
[----:B------:R-:W-:-:S03]  /*0d60*/  ISETP.GE.AND P4, PT, R19, RZ, PT ;  /* 0x000000ff1300720c */ /* 0x000fc60003f86270 */
        /* <DEDUP_REMOVED lines=9> */
[----:B-1----:R-:W-:-:S05]  /*0e00*/  IMAD.IADD R17, R19, 0x1, -R12 ;  /* 0x0000000113117824 */ /* 0x002fca00078e0a0c */
[----:B------:R-:W-:Y:S02]  /*0e10*/  IADD3 R10, P3, PT, R12, R17, RZ ;  /* 0x000000110c0a7210 */ /* 0x000fe40007f7e0ff */
[----:B------:R-:W-:-:S03]  /*0e20*/  SHF.R.S32.HI R21, RZ, 0x1f, R17 ;  /* 0x0000001fff157819 */ /* 0x000fc60000011411 */
[----:B------:R-:W-:Y:S01]  /*0e30*/  IMAD.SHL.U32 R20, R10, 0x8, RZ ;  /* 0x000000080a147824 */ /* 0x000fe200078e00ff */
[----:B------:R-:W-:Y:S02]  /*0e40*/  LEA.HI.X.SX32 R11, R12, R21, 0x1, P3 ;  /* 0x000000150c0b7211 */ /* 0x000fe400018f0eff */
[----:B------:R-:W-:Y:S02]  /*0e50*/  LEA R12, P3, R8, UR18, 0x2 ;  /* 0x00000012080c7c11 */ /* 0x000fe4000f8610ff */
[----:B------:R-:W-:Y:S02]  /*0e60*/  SHF.L.U64.HI R18, R10, 0x3, R11 ;  /* 0x000000030a127819 */ /* 0x000fe4000001020b */
        /* <DEDUP_REMOVED lines=14> */
[----:B------:R-:W-:-:S04]  /*0f50*/  IADD3 R9, P3, PT, R0, R19, RZ ;  /* 0x0000001300097210 */ /* 0x000fc80007f7e0ff */
[----:B0-----:R-:W-:Y:S02]  /*0f60*/  IABS R13, R9 ;  /* 0x00000009000d7213 */ /* 0x001fe40000000000 */
        /* <DEDUP_REMOVED lines=24> */
[----:B------:R-:W-:Y:S02]  /*10f0*/  SHF.R.S32.HI R11, RZ, 0x1f, R10 ;  /* 0x0000001fff0b7819 */ /* 0x000fe4000001140a */
[----:B------:R-:W-:-:S03]  /*1100*/  IADD3.X R17, PT, PT, R20, UR13, RZ, P0, !PT ;  /* 0x0000000d14117c10 */ /* 0x000fc600087fe4ff */
[----:B------:R-:W-:Y:S01]  /*1110*/  IMAD.X R19, R19, 0x1, R11, P4 ;  /* 0x0000000113137824 */ /* 0x000fe200020e060b */
[C---:B------:R-:W-:Y:S01]  /*1120*/  LEA R18, P4, R14.reuse, UR16, 0x2 ;  /* 0x000000100e127c11 */ /* 0x040fe2000f8810ff */
[----:B------:R1:W-:Y:S03]  /*1130*/  STG.E.64 desc[UR6][R16.64], R10 ;  /* 0x0000000a10007986 */ /* 0x0003e6000c101b06 */
[----:B------:R-:W-:-:S06]  /*1140*/  LEA.HI.X R19, R14, UR17, R19, 0x2, P4 ;  /* 0x000000110e137c11 */ /* 0x000fcc000a0f1413 */
[----:B------:R-:W2:Y:S01]  /*1150*/  LDG.E R19, desc[UR6][R18.64] ;  /* 0x0000000612137981 */ /* 0x000ea2000c1e1900 */
[----:B------:R-:W-:Y:S01]  /*1160*/  IMAD.X R2, RZ, RZ, R2, P1 ;  /* 0x000000ffff027224 */ /* 0x000fe200008e0602 */
[----:B0-----:R-:W-:-:S03]  /*1170*/  LEA R6, P0, R8, UR18, 0x2 ;  /* 0x0000001208067c11 */ /* 0x001fc6000f8010ff */
[----:B------:R-:W-:Y:S01]  /*1180*/  IMAD.X R2, RZ, RZ, R2, P2 ;  /* 0x000000ffff027224 */ /* 0x000fe200010e0602 */
[----:B------:R-:W-:Y:S02]  /*1190*/  LEA.HI.X R7, R8, UR19, R15, 0x2, P0 ;  /* 0x0000001308077c11 */ /* 0x000fe400080f140f */
[----:B------:R-:W-:Y:S01]  /*11a0*/  IADD3 R9, P0, PT, R0, R9, RZ ;  /* 0x0000000900097210 */ /* 0x000fe20007f1e0ff */
[----:B------:R-:W-:-:S04]  /*11b0*/  IMAD.X R2, RZ, RZ, R2, P3 ;  /* 0x000000ffff027224 */ /* 0x000fc800018e0602 */
[----:B------:R-:W-:Y:S01]  /*11c0*/  IMAD.X R2, RZ, RZ, R2, P0 ;  /* 0x000000ffff027224 */ /* 0x000fe200000e0602 */
[----:B------:R-:W-:-:S04]  /*11d0*/  ISETP.GE.U32.AND P0, PT, R9, UR4, PT ;  /* 0x0000000409007c0c */ /* 0x000fc8000bf06070 */
[----:B------:R-:W-:Y:S01]  /*11e0*/  ISETP.GE.AND.EX P0, PT, R2, UR8, PT, P0 ;  /* 0x0000000802007c0c */ /* 0x000fe2000bf06300 */
[----:B--2---:R1:W-:-:S12]  /*11f0*/  STG.E desc[UR6][R6.64], R19 ;  /* 0x0000001306007986 */ /* 0x0043d8000c101906 */
[----:B------:R-:W-:Y:S05]  /*1200*/  @!P0 BRA `(.L_x_7) ;  /* 0xfffffff400a48947 */ /* 0x000fea000383ffff */
[----:B------:R-:W-:Y:S05]  /*1210*/  BSYNC.RECONVERGENT B0 ;  /* 0x0000000000007941 */ /* 0x000fea0003800200 */
.L_x_6:
[----:B------:R-:W-:Y:S05]  /*1220*/  EXIT ;  /* 0x000000000000794d */ /* 0x000fea0003800000 */
        .weak           $__internal_0_$__cuda_sm20_div_u64
        .type           $__internal_0_$__cuda_sm20_div_u64,@function
        .size           $__internal_0_$__cuda_sm20_div_u64,(.L_x_9 - $__internal_0_$__cuda_sm20_div_u64)
$__internal_0_$__cuda_sm20_div_u64:
[----:B------:R-:W-:Y:S02]  /*1230*/  IMAD.MOV.U32 R14, RZ, RZ, R0 ;  /* 0x000000ffff0e7224 */ /* 0x000fe400078e0000 */
[----:B------:R-:W-:-:S04]  /*1240*/  IMAD.MOV.U32 R15, RZ, RZ, RZ ;  /* 0x000000ffff0f7224 */ /* 0x000fc800078e00ff */
[----:B------:R-:W0:Y:S08]  /*1250*/  I2F.U64.RP R7, R14 ;  /* 0x0000000e00077312 */ /* 0x000e300000309000 */
[----:B0-----:R-:W0:Y:S02]  /*1260*/  MUFU.RCP R7, R7 ;  /* 0x0000000700077308 */ /* 0x001e240000001000 */
[----:B0-----:R-:W-:-:S06]  /*1270*/  VIADD R10, R7, 0x1ffffffe ;  /* 0x1ffffffe070a7836 */ /* 0x001fcc0000000000 */
[----:B------:R-:W0:Y:S02]  /*1280*/  F2I.U64.TRUNC R10, R10 ;  /* 0x0000000a000a7311 */ /* 0x000e24000020d800 */
[----:B0-----:R-:W-:-:S04]  /*1290*/  IMAD.WIDE.U32 R12, R10, R0, RZ ;  /* 0x000000000a0c7225 */ /* 0x001fc800078e00ff */
[----:B------:R-:W-:Y:S01]  /*12a0*/  IMAD R13, R11, R0, R13 ;  /* 0x000000000b0d7224 */ /* 0x000fe200078e020d */
[----:B------:R-:W-:-:S05]  /*12b0*/  IADD3 R17, P0, PT, RZ, -R12, RZ ;  /* 0x8000000cff117210 */ /* 0x000fca0007f1e0ff */
[----:B------:R-:W-:-:S04]  /*12c0*/  IMAD.HI.U32 R12, R10, R17, RZ ;  /* 0x000000110a0c7227 */ /* 0x000fc800078e00ff */
[----:B------:R-:W-:Y:S02]  /*12d0*/  IMAD.X R19, RZ, RZ, ~R13, P0 ;  /* 0x000000ffff137224 */ /* 0x000fe400000e0e0d */
[----:B------:R-:W-:Y:S02]  /*12e0*/  IMAD.MOV.U32 R13, RZ, RZ, R10 ;  /* 0x000000ffff0d7224 */ /* 0x000fe400078e000a */
[-C--:B------:R-:W-:Y:S02]  /*12f0*/  IMAD R15, R11, R19.reuse, RZ ;  /* 0x000000130b0f7224 */ /* 0x080fe400078e02ff */
[----:B------:R-:W-:-:S04]  /*1300*/  IMAD.WIDE.U32 R12, P0, R10, R19, R12 ;  /* 0x000000130a0c7225 */ /* 0x000fc8000780000c */
[----:B------:R-:W-:-:S04]  /*1310*/  IMAD.HI.U32 R7, R11, R19, RZ ;  /* 0x000000130b077227 */ /* 0x000fc800078e00ff */
[----:B------:R-:W-:-:S04]  /*1320*/  IMAD.HI.U32 R12, P1, R11, R17, R12 ;  /* 0x000000110b0c7227 */ /* 0x000fc8000782000c */
[----:B------:R-:W-:Y:S01]  /*1330*/  IMAD.X R7, R7, 0x1, R11, P0 ;  /* 0x0000000107077824 */ /* 0x000fe200000e060b */
[----:B------:R-:W-:-:S04]  /*1340*/  IADD3 R13, P2, PT, R15, R12, RZ ;  /* 0x0000000c0f0d7210 */ /* 0x000fc80007f5e0ff */
[----:B------:R-:W-:Y:S01]  /*1350*/  IADD3.X R7, PT, PT, RZ, RZ, R7, P2, P1 ;  /* 0x000000ffff077210 */ /* 0x000fe200017e2407 */
[----:B------:R-:W-:-:S03]  /*1360*/  IMAD.WIDE.U32 R10, R13, R0, RZ ;  /* 0x000000000d0a7225 */ /* 0x000fc600078e00ff */
[----:B------:R-:W-:Y:S01]  /*1370*/  IADD3 R15, P0, PT, RZ, -R10, RZ ;  /* 0x8000000aff0f7210 */ /* 0x000fe20007f1e0ff */
[----:B------:R-:W-:Y:S02]  /*1380*/  IMAD R10, R7, R0, R11 ;  /* 0x00000000070a7224 */ /* 0x000fe400078e020b */
[----:B------:R-:W-:Y:S02]  /*1390*/  IMAD.MOV.U32 R11, RZ, RZ, RZ ;  /* 0x000000ffff0b7224 */ /* 0x000fe400078e00ff */
[----:B------:R-:W-:-:S04]  /*13a0*/  IMAD.HI.U32 R12, R13, R15, RZ ;  /* 0x0000000f0d0c7227 */ /* 0x000fc800078e00ff */
[----:B------:R-:W-:-:S04]  /*13b0*/  IMAD.X R10, RZ, RZ, ~R10, P0 ;  /* 0x000000ffff0a7224 */ /* 0x000fc800000e0e0a */
[----:B------:R-:W-:-:S04]  /*13c0*/  IMAD.WIDE.U32 R12, P0, R13, R10, R12 ;  /* 0x0000000a0d0c7225 */ /* 0x000fc8000780000c */
[C---:B------:R-:W-:Y:S02]  /*13d0*/  IMAD R8, R7.reuse, R10, RZ ;  /* 0x0000000a07087224 */ /* 0x040fe400078e02ff */
[----:B------:R-:W-:-:S04]  /*13e0*/  IMAD.HI.U32 R13, P1, R7, R15, R12 ;  /* 0x0000000f070d7227 */ /* 0x000fc8000782000c */
[----:B------:R-:W-:Y:S01]  /*13f0*/  IMAD.HI.U32 R10, R7, R10, RZ ;  /* 0x0000000a070a7227 */ /* 0x000fe200078e00ff */
[----:B------:R-:W-:-:S03]  /*1400*/  IADD3 R13, P2, PT, R8, R13, RZ ;  /* 0x0000000d080d7210 */ /* 0x000fc60007f5e0ff */
[----:B------:R-:W-:Y:S02]  /*1410*/  IMAD.X R7, R10, 0x1, R7, P0 ;  /* 0x000000010a077824 */ /* 0x000fe400000e0607 */
[----:B------:R-:W-:-:S03]  /*1420*/  IMAD.HI.U32 R10, R13, R5, RZ ;  /* 0x000000050d0a7227 */ /* 0x000fc600078e00ff */
[----:B------:R-:W-:Y:S01]  /*1430*/  IADD3.X R7, PT, PT, RZ, RZ, R7, P2, P1 ;  /* 0x000000ffff077210 */ /* 0x000fe200017e2407 */
[----:B------:R-:W-:-:S04]  /*1440*/  IMAD.WIDE.U32 R10, R13, R6, R10 ;  /* 0x000000060d0a7225 */ /* 0x000fc800078e000a */
[C---:B------:R-:W-:Y:S02]  /*1450*/  IMAD R13, R7.reuse, R6, RZ ;  /* 0x00000006070d7224 */ /* 0x040fe400078e02ff */
[----:B------:R-:W-:-:S04]  /*1460*/  IMAD.HI.U32 R10, P0, R7, R5, R10 ;  /* 0x00000005070a7227 */ /* 0x000fc8000780000a */
[----:B------:R-:W-:Y:S01]  /*1470*/  IMAD.HI.U32 R7, R7, R6, RZ ;  /* 0x0000000607077227 */ /* 0x000fe200078e00ff */
[----:B------:R-:W-:-:S03]  /*1480*/  IADD3 R13, P1, PT, R13, R10, RZ ;  /* 0x0000000a0d0d7210 */ /* 0x000fc60007f3e0ff */
[----:B------:R-:W-:Y:S02]  /*1490*/  IMAD.X R7, RZ, RZ, R7, P0 ;  /* 0x000000ffff077224 */ /* 0x000fe400000e0607 */
[----:B------:R-:W-:-:S04]  /*14a0*/  IMAD.WIDE.U32 R10, R13, R0, RZ ;  /* 0x000000000d0a7225 */ /* 0x000fc800078e00ff */
[----:B------:R-:W-:Y:S01]  /*14b0*/  IMAD.X R7, RZ, RZ, R7, P1 ;  /* 0x000000ffff077224 */ /* 0x000fe200008e0607 */
[----:B------:R-:W-:-:S03]  /*14c0*/  IADD3 R15, P0, PT, -R10, R5, RZ ;  /* 0x000000050a0f7210 */ /* 0x000fc60007f1e1ff */
[----:B------:R-:W-:Y:S01]  /*14d0*/  IMAD R11, R7, R0, R11 ;  /* 0x00000000070b7224 */ /* 0x000fe200078e020b */
[----:B------:R-:W-:-:S03]  /*14e0*/  IADD3 R5, P1, PT, -R0, R15, RZ ;  /* 0x0000000f00057210 */ /* 0x000fc60007f3e1ff */
[----:B------:R-:W-:Y:S01]  /*14f0*/  IMAD.X R11, R6, 0x1, ~R11, P0 ;  /* 0x00000001060b7824 */ /* 0x000fe200000e0e0b */
[----:B------:R-:W-:Y:S02]  /*1500*/  ISETP.GE.U32.AND P0, PT, R15, R0, PT ;  /* 0x000000000f00720c */ /* 0x000fe40003f06070 */
[----:B------:R-:W-:Y:S02]  /*1510*/  IADD3 R6, P2, PT, R13, 0x1, RZ ;  /* 0x000000010d067810 */ /* 0x000fe40007f5e0ff */
[C---:B------:R-:W-:Y:S02]  /*1520*/  ISETP.GE.U32.AND.EX P0, PT, R11.reuse, RZ, PT, P0 ;  /* 0x000000ff0b00720c */ /* 0x040fe40003f06100 */
[----:B------:R-:W-:Y:S01]  /*1530*/  IADD3.X R10, PT, PT, R11, -0x1, RZ, P1, !PT ;  /* 0xffffffff0b0a7810 */ /* 0x000fe20000ffe4ff */
[----:B------:R-:W-:Y:S01]  /*1540*/  IMAD.X R8, RZ, RZ, R7, P2 ;  /* 0x000000ffff087224 */ /* 0x000fe200010e0607 */
[----:B------:R-:W-:Y:S02]  /*1550*/  SEL R13, R6, R13, P0 ;  /* 0x0000000d060d7207 */ /* 0x000fe40000000000 */
[----:B------:R-:W-:-:S02]  /*1560*/  SEL R5, R5, R15, P0 ;  /* 0x0000000f05057207 */ /* 0x000fc40000000000 */
[----:B------:R-:W-:Y:S02]  /*1570*/  SEL R8, R8, R7, P0 ;  /* 0x0000000708087207 */ /* 0x000fe40000000000 */
[----:B------:R-:W-:Y:S02]  /*1580*/  IADD3 R6, P2, PT, R13, 0x1, RZ ;  /* 0x000000010d067810 */ /* 0x000fe40007f5e0ff */
[----:B------:R-:W-:Y:S02]  /*1590*/  SEL R10, R10, R11, P0 ;  /* 0x0000000b0a0a7207 */ /* 0x000fe40000000000 */
[----:B------:R-:W-:Y:S01]  /*15a0*/  ISETP.GE.U32.AND P0, PT, R5, R0, PT ;  /* 0x000000000500720c */ /* 0x000fe20003f06070 */
[----:B------:R-:W-:Y:S01]  /*15b0*/  IMAD.X R7, RZ, RZ, R8, P2 ;  /* 0x000000ffff077224 */ /* 0x000fe200010e0608 */
[----:B------:R-:W-:Y:S01]  /*15c0*/  ISETP.NE.U32.AND P1, PT, R0, RZ, PT ;  /* 0x000000ff0000720c */ /* 0x000fe20003f25070 */
[----:B------:R-:W-:Y:S01]  /*15d0*/  IMAD.MOV.U32 R5, RZ, RZ, 0x0 ;  /* 0x00000000ff057424 */ /* 0x000fe200078e00ff */
[----:B------:R-:W-:-:S02]  /*15e0*/  ISETP.GE.U32.AND.EX P0, PT, R10, RZ, PT, P0 ;  /* 0x000000ff0a00720c */ /* 0x000fc40003f06100 */
[----:B------:R-:W-:Y:S02]  /*15f0*/  ISETP.NE.AND.EX P1, PT, RZ, RZ, PT, P1 ;  /* 0x000000ffff00720c */ /* 0x000fe40003f25310 */
[----:B------:R-:W-:Y:S02]  /*1600*/  SEL R6, R6, R13, P0 ;  /* 0x0000000d06067207 */ /* 0x000fe40000000000 */
[----:B------:R-:W-:Y:S02]  /*1610*/  SEL R7, R7, R8, P0 ;  /* 0x0000000807077207 */ /* 0x000fe40000000000 */
[----:B------:R-:W-:Y:S02]  /*1620*/  SEL R6, R6, 0xffffffff, P1 ;  /* 0xffffffff06067807 */ /* 0x000fe40000800000 */
[----:B------:R-:W-:Y:S01]  /*1630*/  SEL R7, R7, 0xffffffff, P1 ;  /* 0xffffffff07077807 */ /* 0x000fe20000800000 */
[----:B------:R-:W-:Y:S06]  /*1640*/  RET.REL.NODEC R4 `(_Z23sort_postprocess_kernelPiS_PlP4int2ii) ;  /* 0xffffffe8046c7950 */ /* 0x000fec0003c3ffff */
.L_x_8:
[----:B------:R-:W-:-:S00]  /*1650*/  BRA `(.L_x_8) ;  /* 0xfffffffc00fc7947 */ /* 0x000fc0000383ffff */
[----:B------:R-:W-:-:S00]  /*1660*/  NOP ;  /* 0x0000000000007918 */ /* 0x000fc00000000000 */
        /* <DEDUP_REMOVED lines=9> */
.L_x_9:


//--------------------- .nv.shared.reserved.0     --------------------------
	.section	.nv.shared.reserved.0,"aw",@nobits
	.weak		__nv_reservedSMEM_offset_0_alias
	.size		__nv_reservedSMEM_offset_0_alias, 0, 64
	.other		__nv_reservedSMEM_offset_0_alias,@"STO_CUDA_RESERVED_SHARED STV_DEFAULT"
__nv_reservedSMEM_offset_0_alias:
	.zero		0
	.zero		64


//--------------------- .nv.constant0._Z23sort_postprocess_kernelPiS_PlP4int2ii --------------------------
	.section	.nv.constant0._Z23sort_postprocess_kernelPiS_PlP4int2ii,"a",@progbits
	.sectionflags	@""
	.align	4
.nv.constant0._Z23sort_postprocess_kernelPiS_PlP4int2ii:
	.zero		936


//--------------------- SYMBOLS --------------------------

	.type		.nv.reservedSmem.offset0,@object
	.size		.nv.reservedSmem.offset0,0x4
